	.headerflags	@"EF_CUDA_TEXMODE_UNIFIED EF_CUDA_64BIT_ADDRESS EF_CUDA_ACCELERATORS EF_CUDA_SM90 EF_CUDA_VIRTUAL_SM(EF_CUDA_SM90)"
	.elftype	@"ET_EXEC"


//--------------------- .nv.info                  --------------------------
	.section	.nv.info,"",@"SHT_CUDA_INFO"
	.align	4


	//----- nvinfo : EIATTR_REGCOUNT
	.align		4
        /*0000*/ 	.byte	0x04, 0x2f
        /*0002*/ 	.short	(.L_1 - .L_0)
	.align		4
.L_0:
        /*0004*/ 	.word	index@(triton_poi_fused_convolution_18)
        /*0008*/ 	.word	0x00000020


	//----- nvinfo : EIATTR_MIN_STACK_SIZE
	.align		4
.L_1:
        /*000c*/ 	.byte	0x04, 0x12
        /*000e*/ 	.short	(.L_3 - .L_2)
	.align		4
.L_2:
        /*0010*/ 	.word	index@(triton_poi_fused_convolution_18)
        /*0014*/ 	.word	0x00000000


	//----- nvinfo : EIATTR_FRAME_SIZE
	.align		4
.L_3:
        /*0018*/ 	.byte	0x04, 0x11
        /*001a*/ 	.short	(.L_5 - .L_4)
	.align		4
.L_4:
        /*001c*/ 	.word	index@(triton_poi_fused_convolution_18)
        /*0020*/ 	.word	0x00000000


	//----- nvinfo : EIATTR_MIN_STACK_SIZE
	.align		4
.L_5:
        /*0024*/ 	.byte	0x04, 0x12
        /*0026*/ 	.short	(.L_7 - .L_6)
	.align		4
.L_6:
        /*0028*/ 	.word	index@(triton_poi_fused_convolution_18)
        /*002c*/ 	.word	0x00000000
.L_7:


//--------------------- .nv.info.triton_poi_fused_convolution_18 --------------------------
	.section	.nv.info.triton_poi_fused_convolution_18,"",@"SHT_CUDA_INFO"
	.sectionflags	@""
	.align	4


	//----- nvinfo : EIATTR_CUDA_API_VERSION
	.align		4
        /*0000*/ 	.byte	0x04, 0x37
        /*0002*/ 	.short	(.L_9 - .L_8)
.L_8:
        /*0004*/ 	.word	0x0000007c


	//----- nvinfo : EIATTR_KPARAM_INFO
	.align		4
.L_9:
        /*0008*/ 	.byte	0x04, 0x17
        /*000a*/ 	.short	(.L_11 - .L_10)
.L_10:
        /*000c*/ 	.word	0x00000000
        /*0010*/ 	.short	0x0004
        /*0012*/ 	.short	0x001c
        /*0014*/ 	.byte	0x00, 0xf0, 0x11, 0x00


	//----- nvinfo : EIATTR_KPARAM_INFO
	.align		4
.L_11:
        /*0018*/ 	.byte	0x04, 0x17
        /*001a*/ 	.short	(.L_13 - .L_12)
.L_12:
        /*001c*/ 	.word	0x00000000
        /*0020*/ 	.short	0x0003
        /*0022*/ 	.short	0x0018
        /*0024*/ 	.byte	0x00, 0xf0, 0x11, 0x00


	//----- nvinfo : EIATTR_KPARAM_INFO
	.align		4
.L_13:
        /*0028*/ 	.byte	0x04, 0x17
        /*002a*/ 	.short	(.L_15 - .L_14)
.L_14:
        /*002c*/ 	.word	0x00000000
        /*0030*/ 	.short	0x0002
        /*0032*/ 	.short	0x0010
        /*0034*/ 	.byte	0x00, 0xf4, 0x21, 0x00


	//----- nvinfo : EIATTR_KPARAM_INFO
	.align		4
.L_15:
        /*0038*/ 	.byte	0x04, 0x17
        /*003a*/ 	.short	(.L_17 - .L_16)
.L_16:
        /*003c*/ 	.word	0x00000000
        /*0040*/ 	.short	0x0001
        /*0042*/ 	.short	0x0008
        /*0044*/ 	.byte	0x00, 0xf4, 0x21, 0x00


	//----- nvinfo : EIATTR_KPARAM_INFO
	.align		4
.L_17:
        /*0048*/ 	.byte	0x04, 0x17
        /*004a*/ 	.short	(.L_19 - .L_18)
.L_18:
        /*004c*/ 	.word	0x00000000
        /*0050*/ 	.short	0x0000
        /*0052*/ 	.short	0x0000
        /*0054*/ 	.byte	0x00, 0xf4, 0x21, 0x00


	//----- nvinfo : EIATTR_SPARSE_MMA_MASK
	.align		4
.L_19:
        /*0058*/ 	.byte	0x03, 0x50
        /*005a*/ 	.short	0x0000


	//----- nvinfo : EIATTR_MAXREG_COUNT
	.align		4
        /*005c*/ 	.byte	0x03, 0x1b
        /*005e*/ 	.short	0x00ff


	//----- nvinfo : EIATTR_EXIT_INSTR_OFFSETS
	.align		4
        /*0060*/ 	.byte	0x04, 0x1c
        /*0062*/ 	.short	(.L_21 - .L_20)


	//   ....[0]....
.L_20:
        /*0064*/ 	.word	0x00000870


	//   ....[1]....
        /*0068*/ 	.word	0x00000890


	//----- nvinfo : EIATTR_REQNTID
	.align		4
.L_21:
        /*006c*/ 	.byte	0x04, 0x10
        /*006e*/ 	.short	(.L_23 - .L_22)
.L_22:
        /*0070*/ 	.word	0x00000100
        /*0074*/ 	.word	0x00000001
        /*0078*/ 	.word	0x00000001


	//----- nvinfo : EIATTR_CBANK_PARAM_SIZE
	.align		4
.L_23:
        /*007c*/ 	.byte	0x03, 0x19
        /*007e*/ 	.short	0x0020


	//----- nvinfo : EIATTR_PARAM_CBANK
	.align		4
        /*0080*/ 	.byte	0x04, 0x0a
        /*0082*/ 	.short	(.L_25 - .L_24)
	.align		4
.L_24:
        /*0084*/ 	.word	index@(.nv.constant0.triton_poi_fused_convolution_18)
        /*0088*/ 	.short	0x0210
        /*008a*/ 	.short	0x0020


	//----- nvinfo : EIATTR_SW_WAR
	.align		4
.L_25:
        /*008c*/ 	.byte	0x04, 0x36
        /*008e*/ 	.short	(.L_27 - .L_26)
.L_26:
        /*0090*/ 	.word	0x00000008
.L_27:


//--------------------- .nv.callgraph             --------------------------
	.section	.nv.callgraph,"",@"SHT_CUDA_CALLGRAPH"
	.align	4
	.sectionentsize	8
	.align		4
        /*0000*/ 	.word	0x00000000
	.align		4
        /*0004*/ 	.word	0xffffffff
	.align		4
        /*0008*/ 	.word	0x00000000
	.align		4
        /*000c*/ 	.word	0xfffffffe
	.align		4
        /*0010*/ 	.word	0x00000000
	.align		4
        /*0014*/ 	.word	0xfffffffd
	.align		4
        /*0018*/ 	.word	0x00000000
	.align		4
        /*001c*/ 	.word	0xfffffffc


//--------------------- .text.triton_poi_fused_convolution_18 --------------------------
	.section	.text.triton_poi_fused_convolution_18,"ax",@progbits
	.sectionflags	@"SHF_BARRIERS=1"
	.align	128
        .global         triton_poi_fused_convolution_18
        .type           triton_poi_fused_convolution_18,@function
        .size           triton_poi_fused_convolution_18,(.L_x_1 - triton_poi_fused_convolution_18)
        .other          triton_poi_fused_convolution_18,@"STO_CUDA_ENTRY STV_DEFAULT"
triton_poi_fused_convolution_18:
.text.triton_poi_fused_convolution_18:
[----:B------:R-:W0:Y:S01]  /*0000*/  LDC R1, c[0x0][0x28] ;  /* 0x00000a00ff017b82 */ /* 0x000e220000000800 */
[----:B------:R-:W1:Y:S01]  /*0010*/  S2R R24, SR_TID.X ;  /* 0x0000000000187919 */ /* 0x000e620000002100 */
[----:B------:R-:W2:Y:S01]  /*0020*/  S2R R3, SR_CTAID.X ;  /* 0x0000000000037919 */ /* 0x000ea20000002500 */
[----:B------:R-:W3:Y:S05]  /*0030*/  S2R R21, SR_CTAID.Y ;  /* 0x0000000000157919 */ /* 0x000eea0000002600 */
[----:B------:R-:W4:Y:S08]  /*0040*/  S2UR UR5, SR_CgaCtaId ;  /* 0x00000000000579c3 */ /* 0x000f300000008800 */
[----:B------:R-:W5:Y:S01]  /*0050*/  LDC.64 R22, c[0x0][0x210] ;  /* 0x00008400ff167b82 */ /* 0x000f620000000a00 */
[----:B------:R-:W-:-:S02]  /*0060*/  CS2R R4, SRZ ;  /* 0x0000000000047805 */ /* 0x000fc4000001ff00 */
[----:B------:R-:W-:Y:S01]  /*0070*/  CS2R R6, SRZ ;  /* 0x0000000000067805 */ /* 0x000fe2000001ff00 */
[----:B------:R-:W-:Y:S01]  /*0080*/  ULDC.64 UR6, c[0x0][0x208] ;  /* 0x0000820000067ab9 */ /* 0x000fe20000000a00 */
[----:B-1----:R-:W-:Y:S01]  /*0090*/  SHF.R.U32.HI R20, RZ, 0x4, R24 ;  /* 0x00000004ff147819 */ /* 0x002fe20000011618 */
[----:B------:R-:W-:Y:S02]  /*00a0*/  IMAD.SHL.U32 R2, R24, 0x4, RZ ;  /* 0x0000000418027824 */ /* 0x000fe400078e00ff */
[----:B--2---:R-:W-:Y:S01]  /*00b0*/  IMAD.SHL.U32 R3, R3, 0x40, RZ ;  /* 0x0000004003037824 */ /* 0x004fe200078e00ff */
[----:B------:R-:W-:Y:S01]  /*00c0*/  SGXT.U32 R20, R20, 0x4 ;  /* 0x000000041414781a */ /* 0x000fe20000000000 */
[----:B---3--:R-:W-:-:S03]  /*00d0*/  IMAD.SHL.U32 R11, R21, 0x40, RZ ;  /* 0x00000040150b7824 */ /* 0x008fc600078e00ff */
[----:B------:R-:W-:Y:S02]  /*00e0*/  LOP3.LUT R10, R3, 0x3c, R2, 0xf8, !PT ;  /* 0x0000003c030a7812 */ /* 0x000fe400078ef802 */
[----:B------:R-:W-:Y:S02]  /*00f0*/  LOP3.LUT R0, R11, R20, RZ, 0xfc, !PT ;  /* 0x000000140b007212 */ /* 0x000fe400078efcff */
[----:B------:R-:W-:-:S03]  /*0100*/  ISETP.GE.AND P0, PT, R10, 0x40, PT ;  /* 0x000000400a00780c */ /* 0x000fc60003f06270 */
[----:B------:R-:W-:Y:S02]  /*0110*/  IMAD R9, R0, 0x40, R10 ;  /* 0x0000004000097824 */ /* 0x000fe400078e020a */
[----:B------:R-:W-:Y:S01]  /*0120*/  IMAD.SHL.U32 R0, R24, 0x100, RZ ;  /* 0x0000010018007824 */ /* 0x000fe200078e00ff */
[----:B------:R-:W-:Y:S01]  /*0130*/  UMOV UR4, 0x400 ;  /* 0x0000040000047882 */ /* 0x000fe20000000000 */
[----:B------:R-:W-:Y:S01]  /*0140*/  SHF.R.U32.HI R15, RZ, 0x4, R24 ;  /* 0x00000004ff0f7819 */ /* 0x000fe20000011618 */
[----:B----4-:R-:W-:Y:S01]  /*0150*/  UPRMT UR4, UR5, 0x654, UR4 ;  /* 0x0000065405047896 */ /* 0x010fe20008000004 */
[----:B------:R-:W-:Y:S01]  /*0160*/  LOP3.LUT R17, R11, 0x10, R20, 0xfe, !PT ;  /* 0x000000100b117812 */ /* 0x000fe200078efe14 */
[----:B-----5:R-:W-:Y:S01]  /*0170*/  IMAD.WIDE R8, R9, 0x4, R22 ;  /* 0x0000000409087825 */ /* 0x020fe200078e0216 */
[----:B------:R-:W-:Y:S02]  /*0180*/  LOP3.LUT R0, R0, 0xf00, RZ, 0xc0, !PT ;  /* 0x00000f0000007812 */ /* 0x000fe400078ec0ff */
[----:B------:R-:W-:-:S02]  /*0190*/  LOP3.LUT R27, R11, 0x20, R20, 0xfe, !PT ;  /* 0x000000200b1b7812 */ /* 0x000fc400078efe14 */
[----:B------:R-:W-:Y:S02]  /*01a0*/  SGXT.U32 R15, R15, 0x4 ;  /* 0x000000040f0f781a */ /* 0x000fe40000000000 */
[----:B------:R-:W-:Y:S01]  /*01b0*/  LOP3.LUT R13, R11, 0x30, R20, 0xfe, !PT ;  /* 0x000000300b0d7812 */ /* 0x000fe200078efe14 */
[--C-:B------:R-:W-:Y:S01]  /*01c0*/  IMAD R17, R17, 0x40, R10.reuse ;  /* 0x0000004011117824 */ /* 0x100fe200078e020a */
[C---:B------:R-:W-:Y:S01]  /*01d0*/  LOP3.LUT R12, R0.reuse, 0x40, RZ, 0xfc, !PT ;  /* 0x00000040000c7812 */ /* 0x040fe200078efcff */
[--C-:B------:R-:W-:Y:S01]  /*01e0*/  IMAD R27, R27, 0x40, R10.reuse ;  /* 0x000000401b1b7824 */ /* 0x100fe200078e020a */
[C---:B------:R-:W-:Y:S01]  /*01f0*/  LOP3.LUT R28, R0.reuse, R15, RZ, 0xfc, !PT ;  /* 0x0000000f001c7212 */ /* 0x040fe200078efcff */
[----:B------:R1:W2:Y:S01]  /*0200*/  @!P0 LDG.E.EL.128 R4, desc[UR6][R8.64] ;  /* 0x0000000608048981 */ /* 0x0002a2000c2e1d00 */
[C---:B------:R-:W-:Y:S01]  /*0210*/  LEA.HI R25, R0.reuse, UR4, RZ, 0x1e ;  /* 0x0000000400197c11 */ /* 0x040fe2000f8ff0ff */
[----:B------:R-:W-:Y:S01]  /*0220*/  IMAD R13, R13, 0x40, R10 ;  /* 0x000000400d0d7824 */ /* 0x000fe200078e020a */
[C---:B------:R-:W-:Y:S01]  /*0230*/  LOP3.LUT R14, R0.reuse, 0x80, RZ, 0xfc, !PT ;  /* 0x00000080000e7812 */ /* 0x040fe200078efcff */
[----:B------:R-:W-:Y:S01]  /*0240*/  IMAD.WIDE R16, R17, 0x4, R22 ;  /* 0x0000000411107825 */ /* 0x000fe200078e0216 */
[----:B------:R-:W-:-:S02]  /*0250*/  LOP3.LUT R0, R0, 0xc0, RZ, 0xfc, !PT ;  /* 0x000000c000007812 */ /* 0x000fc400078efcff */
[----:B------:R-:W-:Y:S01]  /*0260*/  LEA.HI R15, R12, UR4, RZ, 0x1e ;  /* 0x000000040c0f7c11 */ /* 0x000fe2000f8ff0ff */
[--C-:B------:R-:W-:Y:S01]  /*0270*/  IMAD.WIDE R26, R27, 0x4, R22.reuse ;  /* 0x000000041b1a7825 */ /* 0x100fe200078e0216 */
[----:B------:R-:W-:Y:S02]  /*0280*/  LOP3.LUT R2, R11, 0x3c, R2, 0xf8, !PT ;  /* 0x0000003c0b027812 */ /* 0x000fe400078ef802 */
[----:B-1----:R-:W-:Y:S02]  /*0290*/  CS2R R8, SRZ ;  /* 0x0000000000087805 */ /* 0x002fe4000001ff00 */
[----:B------:R-:W-:Y:S02]  /*02a0*/  CS2R R10, SRZ ;  /* 0x00000000000a7805 */ /* 0x000fe4000001ff00 */
[----:B------:R-:W-:Y:S01]  /*02b0*/  LEA.HI R29, R14, UR4, RZ, 0x1e ;  /* 0x000000040e1d7c11 */ /* 0x000fe2000f8ff0ff */
[----:B------:R-:W-:Y:S01]  /*02c0*/  IMAD.WIDE R22, R13, 0x4, R22 ;  /* 0x000000040d167825 */ /* 0x000fe200078e0216 */
[----:B------:R-:W-:-:S02]  /*02d0*/  LEA.HI R19, R0, UR4, RZ, 0x1e ;  /* 0x0000000400137c11 */ /* 0x000fc4000f8ff0ff */
[----:B------:R-:W-:Y:S01]  /*02e0*/  CS2R R12, SRZ ;  /* 0x00000000000c7805 */ /* 0x000fe2000001ff00 */
[C---:B------:R-:W-:Y:S01]  /*02f0*/  IMAD R0, R28.reuse, 0x4, R15 ;  /* 0x000000041c007824 */ /* 0x040fe200078e020f */
[----:B------:R-:W-:Y:S01]  /*0300*/  CS2R R14, SRZ ;  /* 0x00000000000e7805 */ /* 0x000fe2000001ff00 */
[C---:B------:R-:W-:Y:S01]  /*0310*/  IMAD R25, R28.reuse, 0x4, R25 ;  /* 0x000000041c197824 */ /* 0x040fe200078e0219 */
[----:B------:R1:W3:Y:S01]  /*0320*/  @!P0 LDG.E.EL.128 R8, desc[UR6][R16.64] ;  /* 0x0000000610088981 */ /* 0x0002e2000c2e1d00 */
[C---:B------:R-:W-:Y:S02]  /*0330*/  IMAD R29, R28.reuse, 0x4, R29 ;  /* 0x000000041c1d7824 */ /* 0x040fe400078e021d */
[----:B------:R-:W-:Y:S01]  /*0340*/  IMAD R28, R28, 0x4, R19 ;  /* 0x000000041c1c7824 */ /* 0x000fe200078e0213 */
[----:B------:R-:W-:Y:S01]  /*0350*/  CS2R R18, SRZ ;  /* 0x0000000000127805 */ /* 0x000fe2000001ff00 */
[----:B------:R-:W4:Y:S01]  /*0360*/  @!P0 LDG.E.EL.128 R12, desc[UR6][R26.64] ;  /* 0x000000061a0c8981 */ /* 0x000f22000c2e1d00 */
[----:B-1----:R-:W-:-:S06]  /*0370*/  CS2R R16, SRZ ;  /* 0x0000000000107805 */ /* 0x002fcc000001ff00 */
[----:B------:R1:W5:Y:S02]  /*0380*/  @!P0 LDG.E.EL.128 R16, desc[UR6][R22.64] ;  /* 0x0000000616108981 */ /* 0x000364000c2e1d00 */
[----:B-1----:R-:W1:Y:S01]  /*0390*/  S2R R22, SR_TID.X ;  /* 0x0000000000167919 */ /* 0x002e620000002100 */
[----:B------:R-:W-:Y:S02]  /*03a0*/  LOP3.LUT R24, R24, 0xf0, RZ, 0xc0, !PT ;  /* 0x000000f018187812 */ /* 0x000fe400078ec0ff */
[----:B------:R-:W-:Y:S01]  /*03b0*/  SHF.R.S32.HI R21, RZ, 0x19, R21 ;  /* 0x00000019ff157819 */ /* 0x000fe20000011415 */
[----:B-1----:R-:W-:Y:S01]  /*03c0*/  IMAD.SHL.U32 R22, R22, 0x4, RZ ;  /* 0x0000000416167824 */ /* 0x002fe200078e00ff */
[----:B------:R-:W-:-:S04]  /*03d0*/  LOP3.LUT R27, R3, R20, RZ, 0xfc, !PT ;  /* 0x00000014031b7212 */ /* 0x000fc800078efcff */
[----:B------:R-:W-:Y:S01]  /*03e0*/  ISETP.GE.AND P0, PT, R27, 0x40, PT ;  /* 0x000000401b00780c */ /* 0x000fe20003f06270 */
[----:B--2---:R-:W-:Y:S04]  /*03f0*/  STS [R25], R4 ;  /* 0x0000000419007388 */ /* 0x004fe80000000800 */
[----:B------:R1:W-:Y:S04]  /*0400*/  STS [R0+0x100], R5 ;  /* 0x0001000500007388 */ /* 0x0003e80000000800 */
[----:B------:R-:W-:Y:S04]  /*0410*/  STS [R29+0x200], R6 ;  /* 0x000200061d007388 */ /* 0x000fe80000000800 */
[----:B------:R-:W-:Y:S04]  /*0420*/  STS [R28+0x300], R7 ;  /* 0x000300071c007388 */ /* 0x000fe80000000800 */
[----:B---3--:R-:W-:Y:S04]  /*0430*/  STS [R25+0x40], R8 ;  /* 0x0000400819007388 */ /* 0x008fe80000000800 */
[----:B------:R-:W-:Y:S04]  /*0440*/  STS [R0+0x140], R9 ;  /* 0x0001400900007388 */ /* 0x000fe80000000800 */
[----:B------:R-:W-:Y:S04]  /*0450*/  STS [R29+0x240], R10 ;  /* 0x0002400a1d007388 */ /* 0x000fe80000000800 */
[----:B------:R-:W-:Y:S04]  /*0460*/  STS [R28+0x340], R11 ;  /* 0x0003400b1c007388 */ /* 0x000fe80000000800 */
[----:B----4-:R-:W-:Y:S04]  /*0470*/  STS [R25+0x80], R12 ;  /* 0x0000800c19007388 */ /* 0x010fe80000000800 */
[----:B------:R-:W-:Y:S04]  /*0480*/  STS [R0+0x180], R13 ;  /* 0x0001800d00007388 */ /* 0x000fe80000000800 */
[----:B------:R-:W-:Y:S04]  /*0490*/  STS [R29+0x280], R14 ;  /* 0x0002800e1d007388 */ /* 0x000fe80000000800 */
[----:B------:R-:W-:Y:S04]  /*04a0*/  STS [R28+0x380], R15 ;  /* 0x0003800f1c007388 */ /* 0x000fe80000000800 */
[----:B-----5:R-:W-:Y:S04]  /*04b0*/  STS [R25+0xc0], R16 ;  /* 0x0000c01019007388 */ /* 0x020fe80000000800 */
[----:B------:R2:W-:Y:S04]  /*04c0*/  STS [R0+0x1c0], R17 ;  /* 0x0001c01100007388 */ /* 0x0005e80000000800 */
[----:B------:R-:W-:Y:S01]  /*04d0*/  STS [R29+0x2c0], R18 ;  /* 0x0002c0121d007388 */ /* 0x000fe20000000800 */
[----:B-1----:R-:W-:-:S03]  /*04e0*/  VIADD R5, R24, UR4 ;  /* 0x0000000418057c36 */ /* 0x002fc60008000000 */
[----:B------:R1:W-:Y:S01]  /*04f0*/  STS [R28+0x3c0], R19 ;  /* 0x0003c0131c007388 */ /* 0x0003e20000000800 */
[----:B------:R-:W-:Y:S02]  /*0500*/  LOP3.LUT R24, R22, 0x3fc, RZ, 0xc0, !PT ;  /* 0x000003fc16187812 */ /* 0x000fe400078ec0ff */
[----:B------:R-:W1:Y:S02]  /*0510*/  LDC.64 R22, c[0x0][0x218] ;  /* 0x00008600ff167b82 */ /* 0x000e640000000a00 */
[C---:B------:R-:W-:Y:S02]  /*0520*/  LOP3.LUT R4, R24.reuse, 0x400, RZ, 0xfc, !PT ;  /* 0x0000040018047812 */ /* 0x040fe400078efcff */
[C---:B--2---:R-:W-:Y:S02]  /*0530*/  LOP3.LUT R0, R24.reuse, 0x800, RZ, 0xfc, !PT ;  /* 0x0000080018007812 */ /* 0x044fe400078efcff */
[C---:B------:R-:W-:Y:S01]  /*0540*/  LOP3.LUT R7, R24.reuse, 0xc00, RZ, 0xfc, !PT ;  /* 0x00000c0018077812 */ /* 0x040fe200078efcff */
[----:B------:R-:W-:Y:S01]  /*0550*/  IMAD R8, R24, 0x4, R5 ;  /* 0x0000000418087824 */ /* 0x000fe200078e0205 */
[----:B------:R-:W-:Y:S01]  /*0560*/  BAR.SYNC.DEFER_BLOCKING 0x0 ;  /* 0x0000000000007b1d */ /* 0x000fe20000010000 */
[----:B------:R-:W-:-:S02]  /*0570*/  SHF.R.U32.HI R4, RZ, 0x2, R4 ;  /* 0x00000002ff047819 */ /* 0x000fc40000011604 */
[----:B------:R-:W-:Y:S02]  /*0580*/  SHF.R.U32.HI R6, RZ, 0x2, R0 ;  /* 0x00000002ff067819 */ /* 0x000fe40000011600 */
[----:B------:R-:W-:Y:S02]  /*0590*/  SGXT R5, R21, 0x1 ;  /* 0x000000011505781a */ /* 0x000fe40000000200 */
[----:B------:R-:W-:Y:S02]  /*05a0*/  SHF.R.U32.HI R12, RZ, 0x2, R7 ;  /* 0x00000002ff0c7819 */ /* 0x000fe40000011607 */
[----:B------:R-:W-:Y:S02]  /*05b0*/  LOP3.LUT R4, R4, 0x1f0, RZ, 0xc0, !PT ;  /* 0x000001f004047812 */ /* 0x000fe400078ec0ff */
[----:B------:R-:W-:Y:S02]  /*05c0*/  LOP3.LUT R6, R6, 0x2f0, RZ, 0xc0, !PT ;  /* 0x000002f006067812 */ /* 0x000fe400078ec0ff */
[----:B------:R-:W-:-:S02]  /*05d0*/  LEA.HI R5, R5, R2, RZ, 0x9 ;  /* 0x0000000205057211 */ /* 0x000fc400078f48ff */
[----:B------:R-:W-:Y:S01]  /*05e0*/  LOP3.LUT R12, R12, 0x3f0, RZ, 0xc0, !PT ;  /* 0x000003f00c0c7812 */ /* 0x000fe200078ec0ff */
[----:B------:R-:W-:Y:S02]  /*05f0*/  VIADD R7, R4, UR4 ;  /* 0x0000000404077c36 */ /* 0x000fe40008000000 */
[----:B------:R-:W-:Y:S02]  /*0600*/  VIADD R15, R6, UR4 ;  /* 0x00000004060f7c36 */ /* 0x000fe40008000000 */
[C---:B------:R-:W-:Y:S02]  /*0610*/  IMAD.SHL.U32 R0, R5.reuse, 0x40, RZ ;  /* 0x0000004005007824 */ /* 0x040fe400078e00ff */
[----:B------:R-:W-:Y:S01]  /*0620*/  VIADD R17, R12, UR4 ;  /* 0x000000040c117c36 */ /* 0x000fe20008000000 */
[----:B------:R-:W2:Y:S01]  /*0630*/  LDS.128 R8, [R8] ;  /* 0x0000000008087984 */ /* 0x000ea20000000c00 */
[C---:B------:R-:W-:Y:S01]  /*0640*/  IMAD R7, R24.reuse, 0x4, R7 ;  /* 0x0000000418077824 */ /* 0x040fe200078e0207 */
[----:B------:R-:W-:Y:S01]  /*0650*/  LOP3.LUT R13, R5, 0xfffffe00, RZ, 0xc0, !PT ;  /* 0xfffffe00050d7812 */ /* 0x000fe200078ec0ff */
[----:B------:R-:W-:Y:S01]  /*0660*/  IMAD R16, R24, 0x4, R15 ;  /* 0x0000000418107824 */ /* 0x000fe200078e020f */
[----:B------:R-:W-:Y:S01]  /*0670*/  LOP3.LUT R0, R0, 0xffff8000, RZ, 0xc0, !PT ;  /* 0xffff800000007812 */ /* 0x000fe200078ec0ff */
[----:B------:R-:W-:-:S02]  /*0680*/  IMAD R12, R24, 0x4, R17 ;  /* 0x00000004180c7824 */ /* 0x000fc400078e0211 */
[----:B------:R-:W3:Y:S01]  /*0690*/  LDS.128 R4, [R7+0x1000] ;  /* 0x0010000007047984 */ /* 0x000ee20000000c00 */
[----:B------:R-:W-:-:S03]  /*06a0*/  IADD3 R24, R0, R2, -R13 ;  /* 0x0000000200187210 */ /* 0x000fc60007ffe80d */
[----:B------:R-:W4:Y:S04]  /*06b0*/  LDS.128 R16, [R16+0x2000] ;  /* 0x0020000010107984 */ /* 0x000f280000000c00 */
[----:B------:R-:W5:Y:S01]  /*06c0*/  LDS.128 R12, [R12+0x3000] ;  /* 0x003000000c0c7984 */ /* 0x000f620000000c00 */
[----:B------:R-:W-:Y:S02]  /*06d0*/  LOP3.LUT R25, R3, 0x10, R20, 0xfe, !PT ;  /* 0x0000001003197812 */ /* 0x000fe400078efe14 */
[----:B------:R-:W-:Y:S02]  /*06e0*/  LOP3.LUT R2, R3, 0x20, R20, 0xfe, !PT ;  /* 0x0000002003027812 */ /* 0x000fe400078efe14 */
[----:B------:R-:W-:Y:S02]  /*06f0*/  LOP3.LUT R3, R3, 0x30, R20, 0xfe, !PT ;  /* 0x0000003003037812 */ /* 0x000fe400078efe14 */
[----:B------:R-:W3:Y:S01]  /*0700*/  LDC.64 R20, c[0x0][0x220] ;  /* 0x00008800ff147b82 */ /* 0x000ee20000000a00 */
[----:B------:R-:W-:Y:S01]  /*0710*/  IMAD R27, R27, 0x200, R24 ;  /* 0x000002001b1b7824 */ /* 0x000fe200078e0218 */
[----:B------:R-:W-:-:S02]  /*0720*/  ISETP.GE.AND P1, PT, R25, 0x40, PT ;  /* 0x000000401900780c */ /* 0x000fc40003f26270 */
[----:B------:R-:W-:Y:S01]  /*0730*/  ISETP.GE.AND P2, PT, R2, 0x40, PT ;  /* 0x000000400200780c */ /* 0x000fe20003f46270 */
[----:B-1----:R-:W-:Y:S01]  /*0740*/  IMAD.WIDE R28, R27, 0x4, R22 ;  /* 0x000000041b1c7825 */ /* 0x002fe200078e0216 */
[----:B------:R-:W-:-:S03]  /*0750*/  ISETP.GE.AND P3, PT, R3, 0x40, PT ;  /* 0x000000400300780c */ /* 0x000fc60003f66270 */
[--C-:B------:R-:W-:Y:S02]  /*0760*/  IMAD R0, R25, 0x200, R24.reuse ;  /* 0x0000020019007824 */ /* 0x100fe400078e0218 */
[--C-:B------:R-:W-:Y:S02]  /*0770*/  IMAD R2, R2, 0x200, R24.reuse ;  /* 0x0000020002027824 */ /* 0x100fe400078e0218 */
[----:B------:R-:W-:Y:S02]  /*0780*/  IMAD R3, R3, 0x200, R24 ;  /* 0x0000020003037824 */ /* 0x000fe400078e0218 */
[----:B------:R-:W-:Y:S01]  /*0790*/  IMAD.WIDE R24, R2, 0x4, R22 ;  /* 0x0000000402187825 */ /* 0x000fe200078e0216 */
[----:B--2---:R1:W-:Y:S03]  /*07a0*/  @!P0 STG.E.128 desc[UR6][R28.64], R8 ;  /* 0x000000081c008986 */ /* 0x0043e6000c101d06 */
[----:B0--3--:R-:W-:-:S04]  /*07b0*/  IMAD.WIDE R26, R27, 0x4, R20 ;  /* 0x000000041b1a7825 */ /* 0x009fc800078e0214 */
[----:B-1----:R-:W-:-:S04]  /*07c0*/  IMAD.WIDE R28, R0, 0x4, R22 ;  /* 0x00000004001c7825 */ /* 0x002fc800078e0216 */
[----:B------:R-:W-:Y:S01]  /*07d0*/  IMAD.WIDE R22, R3, 0x4, R22 ;  /* 0x0000000403167825 */ /* 0x000fe200078e0216 */
[----:B------:R-:W-:Y:S04]  /*07e0*/  @!P1 STG.E.128 desc[UR6][R28.64], R4 ;  /* 0x000000041c009986 */ /* 0x000fe8000c101d06 */
[----:B----4-:R0:W-:Y:S04]  /*07f0*/  @!P2 STG.E.128 desc[UR6][R24.64], R16 ;  /* 0x000000101800a986 */ /* 0x0101e8000c101d06 */
[----:B-----5:R1:W-:Y:S04]  /*0800*/  @!P3 STG.E.128 desc[UR6][R22.64], R12 ;  /* 0x0000000c1600b986 */ /* 0x0203e8000c101d06 */
[----:B------:R2:W-:Y:S01]  /*0810*/  @!P0 STG.E.128 desc[UR6][R26.64], R8 ;  /* 0x000000081a008986 */ /* 0x0005e2000c101d06 */
[----:B0-----:R-:W-:-:S04]  /*0820*/  IMAD.WIDE R24, R2, 0x4, R20 ;  /* 0x0000000402187825 */ /* 0x001fc800078e0214 */
[----:B-1----:R-:W-:-:S05]  /*0830*/  IMAD.WIDE R22, R0, 0x4, R20 ;  /* 0x0000000400167825 */ /* 0x002fca00078e0214 */
[----:B------:R2:W-:Y:S01]  /*0840*/  @!P1 STG.E.128 desc[UR6][R22.64], R4 ;  /* 0x0000000416009986 */ /* 0x0005e2000c101d06 */
[----:B------:R-:W-:-:S03]  /*0850*/  IMAD.WIDE R20, R3, 0x4, R20 ;  /* 0x0000000403147825 */ /* 0x000fc600078e0214 */
[----:B------:R2:W-:Y:S01]  /*0860*/  @!P2 STG.E.128 desc[UR6][R24.64], R16 ;  /* 0x000000101800a986 */ /* 0x0005e2000c101d06 */
[----:B------:R-:W-:Y:S05]  /*0870*/  @P3 EXIT ;  /* 0x000000000000394d */ /* 0x000fea0003800000 */
[----:B------:R-:W-:Y:S01]  /*0880*/  STG.E.128 desc[UR6][R20.64], R12 ;  /* 0x0000000c14007986 */ /* 0x000fe2000c101d06 */
[----:B------:R-:W-:Y:S05]  /*0890*/  EXIT ;  /* 0x000000000000794d */ /* 0x000fea0003800000 */
.L_x_0:
[----:B------:R-:W-:-:S00]  /*08a0*/  BRA `(.L_x_0) ;  /* 0xfffffffc00fc7947 */ /* 0x000fc0000383ffff */
[----:B------:R-:W-:-:S00]  /*08b0*/  NOP ;  /* 0x0000000000007918 */ /* 0x000fc00000000000 */
        /* <DEDUP_REMOVED lines=12> */
.L_x_1:


//--------------------- .nv.shared.triton_poi_fused_convolution_18 --------------------------
	.section	.nv.shared.triton_poi_fused_convolution_18,"aw",@nobits
	.sectionflags	@""
	.align	16
	.zero		1024


//--------------------- .nv.constant0.triton_poi_fused_convolution_18 --------------------------
	.section	.nv.constant0.triton_poi_fused_convolution_18,"a",@progbits
	.sectionflags	@""
	.align	4
.nv.constant0.triton_poi_fused_convolution_18:
	.zero		560
